//
// Generated by NVIDIA NVVM Compiler
//
// Compiler Build ID: CL-36424714
// Cuda compilation tools, release 13.0, V13.0.88
// Based on NVVM 20.0.0
//

.version 9.0
.target sm_100
.address_size 64

	// .globl	_Z3nopv

.visible .entry _Z3nopv()
{


	ret;

}
	// .globl	_Z11trivialLoopv
.visible .entry _Z11trivialLoopv()
{


	ret;

}
	// .globl	_Z17unrollTrivialLoopv
.visible .entry _Z17unrollTrivialLoopv()
{


	ret;

}
	// .globl	_Z16initializeDevicePfj
.visible .entry _Z16initializeDevicePfj(
	.param .u64 .ptr .align 1 _Z16initializeDevicePfj_param_0,
	.param .u32 _Z16initializeDevicePfj_param_1
)
{
	.reg .pred 	%p<2>;
	.reg .b32 	%r<6>;
	.reg .b32 	%f<3>;
	.reg .b64 	%rd<5>;

	ld.param.u64 	%rd1, [_Z16initializeDevicePfj_param_0];
	ld.param.u32 	%r2, [_Z16initializeDevicePfj_param_1];
	mov.u32 	%r3, %tid.x;
	mov.u32 	%r4, %ctaid.x;
	mov.u32 	%r5, %ntid.x;
	mad.lo.s32 	%r1, %r4, %r5, %r3;
	setp.ge.u32 	%p1, %r1, %r2;
	@%p1 bra 	$L__BB3_2;
	cvta.to.global.u64 	%rd2, %rd1;
	mul.wide.u32 	%rd3, %r1, 4;
	add.s64 	%rd4, %rd2, %rd3;
	ld.global.f32 	%f1, [%rd4];
	mul.f32 	%f2, %f1, 0f3F666666;
	st.global.f32 	[%rd4], %f2;
$L__BB3_2:
	ret;

}
	// .globl	_Z4loopPfjj
.visible .entry _Z4loopPfjj(
	.param .u64 .ptr .align 1 _Z4loopPfjj_param_0,
	.param .u32 _Z4loopPfjj_param_1,
	.param .u32 _Z4loopPfjj_param_2
)
{
	.reg .pred 	%p<10>;
	.reg .b32 	%r<2>;
	.reg .b32 	%f<88>;
	.reg .b64 	%rd<65>;

	ld.param.u64 	%rd24, [_Z4loopPfjj_param_0];
	ld.param.u32 	%r1, [_Z4loopPfjj_param_2];
	cvta.to.global.u64 	%rd1, %rd24;
	cvt.u64.u32 	%rd2, %r1;
	setp.eq.s32 	%p1, %r1, 0;
	@%p1 bra 	$L__BB4_13;
	and.b64  	%rd3, %rd2, 15;
	setp.lt.u32 	%p2, %r1, 16;
	mov.b64 	%rd60, 0;
	@%p2 bra 	$L__BB4_4;
	and.b64  	%rd60, %rd2, 4294967280;
	add.s64 	%rd57, %rd1, 32;
	mov.b64 	%rd58, 0;
$L__BB4_3:
	.pragma "nounroll";
	cvt.rn.f32.u64 	%f1, %rd58;
	ld.global.f32 	%f2, [%rd57+-32];
	add.f32 	%f3, %f2, %f1;
	st.global.f32 	[%rd57+-32], %f3;
	add.s64 	%rd27, %rd58, 1;
	cvt.rn.f32.u64 	%f4, %rd27;
	ld.global.f32 	%f5, [%rd57+-28];
	add.f32 	%f6, %f5, %f4;
	st.global.f32 	[%rd57+-28], %f6;
	add.s64 	%rd28, %rd58, 2;
	cvt.rn.f32.u64 	%f7, %rd28;
	ld.global.f32 	%f8, [%rd57+-24];
	add.f32 	%f9, %f8, %f7;
	st.global.f32 	[%rd57+-24], %f9;
	add.s64 	%rd29, %rd58, 3;
	cvt.rn.f32.u64 	%f10, %rd29;
	ld.global.f32 	%f11, [%rd57+-20];
	add.f32 	%f12, %f11, %f10;
	st.global.f32 	[%rd57+-20], %f12;
	add.s64 	%rd30, %rd58, 4;
	cvt.rn.f32.u64 	%f13, %rd30;
	ld.global.f32 	%f14, [%rd57+-16];
	add.f32 	%f15, %f14, %f13;
	st.global.f32 	[%rd57+-16], %f15;
	add.s64 	%rd31, %rd58, 5;
	cvt.rn.f32.u64 	%f16, %rd31;
	ld.global.f32 	%f17, [%rd57+-12];
	add.f32 	%f18, %f17, %f16;
	st.global.f32 	[%rd57+-12], %f18;
	add.s64 	%rd32, %rd58, 6;
	cvt.rn.f32.u64 	%f19, %rd32;
	ld.global.f32 	%f20, [%rd57+-8];
	add.f32 	%f21, %f20, %f19;
	st.global.f32 	[%rd57+-8], %f21;
	add.s64 	%rd33, %rd58, 7;
	cvt.rn.f32.u64 	%f22, %rd33;
	ld.global.f32 	%f23, [%rd57+-4];
	add.f32 	%f24, %f23, %f22;
	st.global.f32 	[%rd57+-4], %f24;
	add.s64 	%rd34, %rd58, 8;
	cvt.rn.f32.u64 	%f25, %rd34;
	ld.global.f32 	%f26, [%rd57];
	add.f32 	%f27, %f26, %f25;
	st.global.f32 	[%rd57], %f27;
	add.s64 	%rd35, %rd58, 9;
	cvt.rn.f32.u64 	%f28, %rd35;
	ld.global.f32 	%f29, [%rd57+4];
	add.f32 	%f30, %f29, %f28;
	st.global.f32 	[%rd57+4], %f30;
	add.s64 	%rd36, %rd58, 10;
	cvt.rn.f32.u64 	%f31, %rd36;
	ld.global.f32 	%f32, [%rd57+8];
	add.f32 	%f33, %f32, %f31;
	st.global.f32 	[%rd57+8], %f33;
	add.s64 	%rd37, %rd58, 11;
	cvt.rn.f32.u64 	%f34, %rd37;
	ld.global.f32 	%f35, [%rd57+12];
	add.f32 	%f36, %f35, %f34;
	st.global.f32 	[%rd57+12], %f36;
	add.s64 	%rd38, %rd58, 12;
	cvt.rn.f32.u64 	%f37, %rd38;
	ld.global.f32 	%f38, [%rd57+16];
	add.f32 	%f39, %f38, %f37;
	st.global.f32 	[%rd57+16], %f39;
	add.s64 	%rd39, %rd58, 13;
	cvt.rn.f32.u64 	%f40, %rd39;
	ld.global.f32 	%f41, [%rd57+20];
	add.f32 	%f42, %f41, %f40;
	st.global.f32 	[%rd57+20], %f42;
	add.s64 	%rd40, %rd58, 14;
	cvt.rn.f32.u64 	%f43, %rd40;
	ld.global.f32 	%f44, [%rd57+24];
	add.f32 	%f45, %f44, %f43;
	st.global.f32 	[%rd57+24], %f45;
	add.s64 	%rd41, %rd58, 15;
	cvt.rn.f32.u64 	%f46, %rd41;
	ld.global.f32 	%f47, [%rd57+28];
	add.f32 	%f48, %f47, %f46;
	st.global.f32 	[%rd57+28], %f48;
	add.s64 	%rd57, %rd57, 64;
	add.s64 	%rd58, %rd58, 16;
	setp.ne.s64 	%p3, %rd58, %rd60;
	@%p3 bra 	$L__BB4_3;
$L__BB4_4:
	setp.eq.s64 	%p4, %rd3, 0;
	@%p4 bra 	$L__BB4_13;
	and.b64  	%rd11, %rd2, 7;
	setp.lt.u64 	%p5, %rd3, 8;
	@%p5 bra 	$L__BB4_7;
	cvt.rn.f32.u64 	%f49, %rd60;
	shl.b64 	%rd42, %rd60, 2;
	add.s64 	%rd43, %rd1, %rd42;
	ld.global.f32 	%f50, [%rd43];
	add.f32 	%f51, %f50, %f49;
	st.global.f32 	[%rd43], %f51;
	add.s64 	%rd44, %rd60, 1;
	cvt.rn.f32.u64 	%f52, %rd44;
	ld.global.f32 	%f53, [%rd43+4];
	add.f32 	%f54, %f53, %f52;
	st.global.f32 	[%rd43+4], %f54;
	add.s64 	%rd45, %rd60, 2;
	cvt.rn.f32.u64 	%f55, %rd45;
	ld.global.f32 	%f56, [%rd43+8];
	add.f32 	%f57, %f56, %f55;
	st.global.f32 	[%rd43+8], %f57;
	add.s64 	%rd46, %rd60, 3;
	cvt.rn.f32.u64 	%f58, %rd46;
	ld.global.f32 	%f59, [%rd43+12];
	add.f32 	%f60, %f59, %f58;
	st.global.f32 	[%rd43+12], %f60;
	add.s64 	%rd47, %rd60, 4;
	cvt.rn.f32.u64 	%f61, %rd47;
	ld.global.f32 	%f62, [%rd43+16];
	add.f32 	%f63, %f62, %f61;
	st.global.f32 	[%rd43+16], %f63;
	add.s64 	%rd48, %rd60, 5;
	cvt.rn.f32.u64 	%f64, %rd48;
	ld.global.f32 	%f65, [%rd43+20];
	add.f32 	%f66, %f65, %f64;
	st.global.f32 	[%rd43+20], %f66;
	add.s64 	%rd49, %rd60, 6;
	cvt.rn.f32.u64 	%f67, %rd49;
	ld.global.f32 	%f68, [%rd43+24];
	add.f32 	%f69, %f68, %f67;
	st.global.f32 	[%rd43+24], %f69;
	add.s64 	%rd50, %rd60, 7;
	cvt.rn.f32.u64 	%f70, %rd50;
	ld.global.f32 	%f71, [%rd43+28];
	add.f32 	%f72, %f71, %f70;
	st.global.f32 	[%rd43+28], %f72;
	add.s64 	%rd60, %rd60, 8;
$L__BB4_7:
	setp.eq.s64 	%p6, %rd11, 0;
	@%p6 bra 	$L__BB4_13;
	and.b64  	%rd62, %rd2, 3;
	setp.lt.u64 	%p7, %rd11, 4;
	@%p7 bra 	$L__BB4_10;
	cvt.rn.f32.u64 	%f73, %rd60;
	shl.b64 	%rd51, %rd60, 2;
	add.s64 	%rd52, %rd1, %rd51;
	ld.global.f32 	%f74, [%rd52];
	add.f32 	%f75, %f74, %f73;
	st.global.f32 	[%rd52], %f75;
	add.s64 	%rd53, %rd60, 1;
	cvt.rn.f32.u64 	%f76, %rd53;
	ld.global.f32 	%f77, [%rd52+4];
	add.f32 	%f78, %f77, %f76;
	st.global.f32 	[%rd52+4], %f78;
	add.s64 	%rd54, %rd60, 2;
	cvt.rn.f32.u64 	%f79, %rd54;
	ld.global.f32 	%f80, [%rd52+8];
	add.f32 	%f81, %f80, %f79;
	st.global.f32 	[%rd52+8], %f81;
	add.s64 	%rd55, %rd60, 3;
	cvt.rn.f32.u64 	%f82, %rd55;
	ld.global.f32 	%f83, [%rd52+12];
	add.f32 	%f84, %f83, %f82;
	st.global.f32 	[%rd52+12], %f84;
	add.s64 	%rd60, %rd60, 4;
$L__BB4_10:
	setp.eq.s64 	%p8, %rd62, 0;
	@%p8 bra 	$L__BB4_13;
	shl.b64 	%rd56, %rd60, 2;
	add.s64 	%rd63, %rd1, %rd56;
$L__BB4_12:
	.pragma "nounroll";
	cvt.rn.f32.u64 	%f85, %rd60;
	ld.global.f32 	%f86, [%rd63];
	add.f32 	%f87, %f86, %f85;
	st.global.f32 	[%rd63], %f87;
	add.s64 	%rd60, %rd60, 1;
	add.s64 	%rd63, %rd63, 4;
	add.s64 	%rd62, %rd62, -1;
	setp.ne.s64 	%p9, %rd62, 0;
	@%p9 bra 	$L__BB4_12;
$L__BB4_13:
	ret;

}
	// .globl	_Z10unrollLoopPfjj
.visible .entry _Z10unrollLoopPfjj(
	.param .u64 .ptr .align 1 _Z10unrollLoopPfjj_param_0,
	.param .u32 _Z10unrollLoopPfjj_param_1,
	.param .u32 _Z10unrollLoopPfjj_param_2
)
{
	.reg .pred 	%p<6>;
	.reg .b32 	%r<2>;
	.reg .b32 	%f<52>;
	.reg .b64 	%rd<43>;

	ld.param.u64 	%rd18, [_Z10unrollLoopPfjj_param_0];
	ld.param.u32 	%r1, [_Z10unrollLoopPfjj_param_2];
	cvta.to.global.u64 	%rd1, %rd18;
	cvt.u64.u32 	%rd2, %r1;
	setp.eq.s32 	%p1, %r1, 0;
	@%p1 bra 	$L__BB5_7;
	and.b64  	%rd40, %rd2, 15;
	setp.lt.u32 	%p2, %r1, 16;
	mov.b64 	%rd42, 0;
	@%p2 bra 	$L__BB5_4;
	and.b64  	%rd42, %rd2, 4294967280;
	add.s64 	%rd37, %rd1, 32;
	mov.b64 	%rd38, 0;
$L__BB5_3:
	.pragma "nounroll";
	cvt.rn.f32.u64 	%f1, %rd38;
	ld.global.f32 	%f2, [%rd37+-32];
	add.f32 	%f3, %f2, %f1;
	st.global.f32 	[%rd37+-32], %f3;
	add.s64 	%rd21, %rd38, 1;
	cvt.rn.f32.u64 	%f4, %rd21;
	ld.global.f32 	%f5, [%rd37+-28];
	add.f32 	%f6, %f5, %f4;
	st.global.f32 	[%rd37+-28], %f6;
	add.s64 	%rd22, %rd38, 2;
	cvt.rn.f32.u64 	%f7, %rd22;
	ld.global.f32 	%f8, [%rd37+-24];
	add.f32 	%f9, %f8, %f7;
	st.global.f32 	[%rd37+-24], %f9;
	add.s64 	%rd23, %rd38, 3;
	cvt.rn.f32.u64 	%f10, %rd23;
	ld.global.f32 	%f11, [%rd37+-20];
	add.f32 	%f12, %f11, %f10;
	st.global.f32 	[%rd37+-20], %f12;
	add.s64 	%rd24, %rd38, 4;
	cvt.rn.f32.u64 	%f13, %rd24;
	ld.global.f32 	%f14, [%rd37+-16];
	add.f32 	%f15, %f14, %f13;
	st.global.f32 	[%rd37+-16], %f15;
	add.s64 	%rd25, %rd38, 5;
	cvt.rn.f32.u64 	%f16, %rd25;
	ld.global.f32 	%f17, [%rd37+-12];
	add.f32 	%f18, %f17, %f16;
	st.global.f32 	[%rd37+-12], %f18;
	add.s64 	%rd26, %rd38, 6;
	cvt.rn.f32.u64 	%f19, %rd26;
	ld.global.f32 	%f20, [%rd37+-8];
	add.f32 	%f21, %f20, %f19;
	st.global.f32 	[%rd37+-8], %f21;
	add.s64 	%rd27, %rd38, 7;
	cvt.rn.f32.u64 	%f22, %rd27;
	ld.global.f32 	%f23, [%rd37+-4];
	add.f32 	%f24, %f23, %f22;
	st.global.f32 	[%rd37+-4], %f24;
	add.s64 	%rd28, %rd38, 8;
	cvt.rn.f32.u64 	%f25, %rd28;
	ld.global.f32 	%f26, [%rd37];
	add.f32 	%f27, %f26, %f25;
	st.global.f32 	[%rd37], %f27;
	add.s64 	%rd29, %rd38, 9;
	cvt.rn.f32.u64 	%f28, %rd29;
	ld.global.f32 	%f29, [%rd37+4];
	add.f32 	%f30, %f29, %f28;
	st.global.f32 	[%rd37+4], %f30;
	add.s64 	%rd30, %rd38, 10;
	cvt.rn.f32.u64 	%f31, %rd30;
	ld.global.f32 	%f32, [%rd37+8];
	add.f32 	%f33, %f32, %f31;
	st.global.f32 	[%rd37+8], %f33;
	add.s64 	%rd31, %rd38, 11;
	cvt.rn.f32.u64 	%f34, %rd31;
	ld.global.f32 	%f35, [%rd37+12];
	add.f32 	%f36, %f35, %f34;
	st.global.f32 	[%rd37+12], %f36;
	add.s64 	%rd32, %rd38, 12;
	cvt.rn.f32.u64 	%f37, %rd32;
	ld.global.f32 	%f38, [%rd37+16];
	add.f32 	%f39, %f38, %f37;
	st.global.f32 	[%rd37+16], %f39;
	add.s64 	%rd33, %rd38, 13;
	cvt.rn.f32.u64 	%f40, %rd33;
	ld.global.f32 	%f41, [%rd37+20];
	add.f32 	%f42, %f41, %f40;
	st.global.f32 	[%rd37+20], %f42;
	add.s64 	%rd34, %rd38, 14;
	cvt.rn.f32.u64 	%f43, %rd34;
	ld.global.f32 	%f44, [%rd37+24];
	add.f32 	%f45, %f44, %f43;
	st.global.f32 	[%rd37+24], %f45;
	add.s64 	%rd35, %rd38, 15;
	cvt.rn.f32.u64 	%f46, %rd35;
	ld.global.f32 	%f47, [%rd37+28];
	add.f32 	%f48, %f47, %f46;
	st.global.f32 	[%rd37+28], %f48;
	add.s64 	%rd37, %rd37, 64;
	add.s64 	%rd38, %rd38, 16;
	setp.ne.s64 	%p3, %rd38, %rd42;
	@%p3 bra 	$L__BB5_3;
$L__BB5_4:
	setp.eq.s64 	%p4, %rd40, 0;
	@%p4 bra 	$L__BB5_7;
	shl.b64 	%rd36, %rd42, 2;
	add.s64 	%rd41, %rd1, %rd36;
$L__BB5_6:
	.pragma "nounroll";
	cvt.rn.f32.u64 	%f49, %rd42;
	ld.global.f32 	%f50, [%rd41];
	add.f32 	%f51, %f50, %f49;
	st.global.f32 	[%rd41], %f51;
	add.s64 	%rd42, %rd42, 1;
	add.s64 	%rd41, %rd41, 4;
	add.s64 	%rd40, %rd40, -1;
	setp.ne.s64 	%p5, %rd40, 0;
	@%p5 bra 	$L__BB5_6;
$L__BB5_7:
	ret;

}


// ===== COMPILED SASS (sm_100) =====

	.target	sm_100

	.elftype	@"ET_EXEC"


//--------------------- .note.nv.tkinfo           --------------------------
	.section	.note.nv.tkinfo,"",@"SHT_NOTE"
	.sectionflags	@"SHF_NOTE_NV_TKINFO"
	.tkinfo
        /*0018*/ 	.word	0x00000002
        /*0030*/ 	.string	""
        /*0030*/ 	.string	"ptxas"
        /*0030*/ 	.string	"Cuda compilation tools, release 13.0, V13.0.88"
        /*0030*/ 	.string	"Build cuda_13.0.r13.0/compiler.36424714_0"
        /*0030*/ 	.string	"-arch sm_100 -m 64 "



//--------------------- .note.nv.cuinfo           --------------------------
	.section	.note.nv.cuinfo,"",@"SHT_NOTE"
	.sectionflags	@"SHF_NOTE_NV_CUINFO"
        /*0018*/ 	.short	0x0002
        /*001a*/ 	.short	0x0064
        /*001c*/ 	.short	0x0082
	.zero		2


//--------------------- .nv.info                  --------------------------
	.section	.nv.info,"",@"SHT_CUDA_INFO"
	.align	4


	//----- nvinfo : EIATTR_REGCOUNT
	.align		4
        /*0000*/ 	.byte	0x04, 0x2f
        /*0002*/ 	.short	(.L_1 - .L_0)
	.align		4
.L_0:
        /*0004*/ 	.word	index@(_Z3nopv)
        /*0008*/ 	.word	0x00000004


	//----- nvinfo : EIATTR_FRAME_SIZE
	.align		4
.L_1:
        /*000c*/ 	.byte	0x04, 0x11
        /*000e*/ 	.short	(.L_3 - .L_2)
	.align		4
.L_2:
        /*0010*/ 	.word	index@(_Z3nopv)
        /*0014*/ 	.word	0x00000000


	//----- nvinfo : EIATTR_REGCOUNT
	.align		4
.L_3:
        /*0018*/ 	.byte	0x04, 0x2f
        /*001a*/ 	.short	(.L_5 - .L_4)
	.align		4
.L_4:
        /*001c*/ 	.word	index@(_Z11trivialLoopv)
        /*0020*/ 	.word	0x00000004


	//----- nvinfo : EIATTR_FRAME_SIZE
	.align		4
.L_5:
        /*0024*/ 	.byte	0x04, 0x11
        /*0026*/ 	.short	(.L_7 - .L_6)
	.align		4
.L_6:
        /*0028*/ 	.word	index@(_Z11trivialLoopv)
        /*002c*/ 	.word	0x00000000


	//----- nvinfo : EIATTR_REGCOUNT
	.align		4
.L_7:
        /*0030*/ 	.byte	0x04, 0x2f
        /*0032*/ 	.short	(.L_9 - .L_8)
	.align		4
.L_8:
        /*0034*/ 	.word	index@(_Z17unrollTrivialLoopv)
        /*0038*/ 	.word	0x00000004


	//----- nvinfo : EIATTR_FRAME_SIZE
	.align		4
.L_9:
        /*003c*/ 	.byte	0x04, 0x11
        /*003e*/ 	.short	(.L_11 - .L_10)
	.align		4
.L_10:
        /*0040*/ 	.word	index@(_Z17unrollTrivialLoopv)
        /*0044*/ 	.word	0x00000000


	//----- nvinfo : EIATTR_REGCOUNT
	.align		4
.L_11:
        /*0048*/ 	.byte	0x04, 0x2f
        /*004a*/ 	.short	(.L_13 - .L_12)
	.align		4
.L_12:
        /*004c*/ 	.word	index@(_Z16initializeDevicePfj)
        /*0050*/ 	.word	0x00000008


	//----- nvinfo : EIATTR_FRAME_SIZE
	.align		4
.L_13:
        /*0054*/ 	.byte	0x04, 0x11
        /*0056*/ 	.short	(.L_15 - .L_14)
	.align		4
.L_14:
        /*0058*/ 	.word	index@(_Z16initializeDevicePfj)
        /*005c*/ 	.word	0x00000000


	//----- nvinfo : EIATTR_REGCOUNT
	.align		4
.L_15:
        /*0060*/ 	.byte	0x04, 0x2f
        /*0062*/ 	.short	(.L_17 - .L_16)
	.align		4
.L_16:
        /*0064*/ 	.word	index@(_Z4loopPfjj)
        /*0068*/ 	.word	0x00000020


	//----- nvinfo : EIATTR_FRAME_SIZE
	.align		4
.L_17:
        /*006c*/ 	.byte	0x04, 0x11
        /*006e*/ 	.short	(.L_19 - .L_18)
	.align		4
.L_18:
        /*0070*/ 	.word	index@(_Z4loopPfjj)
        /*0074*/ 	.word	0x00000000


	//----- nvinfo : EIATTR_REGCOUNT
	.align		4
.L_19:
        /*0078*/ 	.byte	0x04, 0x2f
        /*007a*/ 	.short	(.L_21 - .L_20)
	.align		4
.L_20:
        /*007c*/ 	.word	index@(_Z10unrollLoopPfjj)
        /*0080*/ 	.word	0x00000020


	//----- nvinfo : EIATTR_FRAME_SIZE
	.align		4
.L_21:
        /*0084*/ 	.byte	0x04, 0x11
        /*0086*/ 	.short	(.L_23 - .L_22)
	.align		4
.L_22:
        /*0088*/ 	.word	index@(_Z10unrollLoopPfjj)
        /*008c*/ 	.word	0x00000000


	//----- nvinfo : EIATTR_MIN_STACK_SIZE
	.align		4
.L_23:
        /*0090*/ 	.byte	0x04, 0x12
        /*0092*/ 	.short	(.L_25 - .L_24)
	.align		4
.L_24:
        /*0094*/ 	.word	index@(_Z10unrollLoopPfjj)
        /*0098*/ 	.word	0x00000000


	//----- nvinfo : EIATTR_MIN_STACK_SIZE
	.align		4
.L_25:
        /*009c*/ 	.byte	0x04, 0x12
        /*009e*/ 	.short	(.L_27 - .L_26)
	.align		4
.L_26:
        /*00a0*/ 	.word	index@(_Z4loopPfjj)
        /*00a4*/ 	.word	0x00000000


	//----- nvinfo : EIATTR_MIN_STACK_SIZE
	.align		4
.L_27:
        /*00a8*/ 	.byte	0x04, 0x12
        /*00aa*/ 	.short	(.L_29 - .L_28)
	.align		4
.L_28:
        /*00ac*/ 	.word	index@(_Z16initializeDevicePfj)
        /*00b0*/ 	.word	0x00000000


	//----- nvinfo : EIATTR_MIN_STACK_SIZE
	.align		4
.L_29:
        /*00b4*/ 	.byte	0x04, 0x12
        /*00b6*/ 	.short	(.L_31 - .L_30)
	.align		4
.L_30:
        /*00b8*/ 	.word	index@(_Z17unrollTrivialLoopv)
        /*00bc*/ 	.word	0x00000000


	//----- nvinfo : EIATTR_MIN_STACK_SIZE
	.align		4
.L_31:
        /*00c0*/ 	.byte	0x04, 0x12
        /*00c2*/ 	.short	(.L_33 - .L_32)
	.align		4
.L_32:
        /*00c4*/ 	.word	index@(_Z11trivialLoopv)
        /*00c8*/ 	.word	0x00000000


	//----- nvinfo : EIATTR_MIN_STACK_SIZE
	.align		4
.L_33:
        /*00cc*/ 	.byte	0x04, 0x12
        /*00ce*/ 	.short	(.L_35 - .L_34)
	.align		4
.L_34:
        /*00d0*/ 	.word	index@(_Z3nopv)
        /*00d4*/ 	.word	0x00000000
.L_35:


//--------------------- .nv.compat                --------------------------
	.section	.nv.compat,"",@"SHT_CUDA_COMPAT_INFO"
	.align	4
        /*0000*/ 	.byte	0x02, 0x09, 0x00, 0x00, 0x02, 0x02, 0x01, 0x00, 0x02, 0x05, 0x05, 0x00, 0x03, 0x07, 0x01, 0x01
        /*0010*/ 	.byte	0x02, 0x03, 0x00, 0x00, 0x02, 0x06, 0x01, 0x00, 0x04, 0x0b, 0x08, 0x00, 0x09, 0x00, 0x00, 0x00
        /*0020*/ 	.byte	0x00, 0x00, 0x00, 0x00


//--------------------- .nv.info._Z10unrollLoopPfjj --------------------------
	.section	.nv.info._Z10unrollLoopPfjj,"",@"SHT_CUDA_INFO"
	.sectionflags	@""
	.align	4


	//----- nvinfo : EIATTR_CUDA_API_VERSION
	.align		4
        /*0000*/ 	.byte	0x04, 0x37
        /*0002*/ 	.short	(.L_37 - .L_36)
.L_36:
        /*0004*/ 	.word	0x00000082


	//----- nvinfo : EIATTR_KPARAM_INFO
	.align		4
.L_37:
        /*0008*/ 	.byte	0x04, 0x17
        /*000a*/ 	.short	(.L_39 - .L_38)
.L_38:
        /*000c*/ 	.word	0x00000000
        /*0010*/ 	.short	0x0002
        /*0012*/ 	.short	0x000c
        /*0014*/ 	.byte	0x00, 0xf0, 0x11, 0x00


	//----- nvinfo : EIATTR_KPARAM_INFO
	.align		4
.L_39:
        /*0018*/ 	.byte	0x04, 0x17
        /*001a*/ 	.short	(.L_41 - .L_40)
.L_40:
        /*001c*/ 	.word	0x00000000
        /*0020*/ 	.short	0x0001
        /*0022*/ 	.short	0x0008
        /*0024*/ 	.byte	0x00, 0xf0, 0x11, 0x00


	//----- nvinfo : EIATTR_KPARAM_INFO
	.align		4
.L_41:
        /*0028*/ 	.byte	0x04, 0x17
        /*002a*/ 	.short	(.L_43 - .L_42)
.L_42:
        /*002c*/ 	.word	0x00000000
        /*0030*/ 	.short	0x0000
        /*0032*/ 	.short	0x0000
        /*0034*/ 	.byte	0x00, 0xf5, 0x21, 0x00


	//----- nvinfo : EIATTR_SPARSE_MMA_MASK
	.align		4
.L_43:
        /*0038*/ 	.byte	0x03, 0x50
        /*003a*/ 	.short	0x0000


	//----- nvinfo : EIATTR_MAXREG_COUNT
	.align		4
        /*003c*/ 	.byte	0x03, 0x1b
        /*003e*/ 	.short	0x00ff


	//----- nvinfo : EIATTR_MERCURY_ISA_VERSION
	.align		4
        /*0040*/ 	.byte	0x03, 0x5f
        /*0042*/ 	.short	0x0101


	//----- nvinfo : EIATTR_VRC_CTA_INIT_COUNT
	.align		4
        /*0044*/ 	.byte	0x02, 0x4a
	.zero		1
	.zero		1


	//----- nvinfo : EIATTR_EXIT_INSTR_OFFSETS
	.align		4
        /*0048*/ 	.byte	0x04, 0x1c
        /*004a*/ 	.short	(.L_45 - .L_44)


	//   ....[0]....
.L_44:
        /*004c*/ 	.word	0x00000030


	//   ....[1]....
        /*0050*/ 	.word	0x000007d0


	//   ....[2]....
        /*0054*/ 	.word	0x00000920


	//----- nvinfo : EIATTR_CBANK_PARAM_SIZE
	.align		4
.L_45:
        /*0058*/ 	.byte	0x03, 0x19
        /*005a*/ 	.short	0x0010


	//----- nvinfo : EIATTR_PARAM_CBANK
	.align		4
        /*005c*/ 	.byte	0x04, 0x0a
        /*005e*/ 	.short	(.L_47 - .L_46)
	.align		4
.L_46:
        /*0060*/ 	.word	index@(.nv.constant0._Z10unrollLoopPfjj)
        /*0064*/ 	.short	0x0380
        /*0066*/ 	.short	0x0010


	//----- nvinfo : EIATTR_SW_WAR
	.align		4
.L_47:
        /*0068*/ 	.byte	0x04, 0x36
        /*006a*/ 	.short	(.L_49 - .L_48)
.L_48:
        /*006c*/ 	.word	0x00000008
.L_49:


//--------------------- .nv.info._Z4loopPfjj      --------------------------
	.section	.nv.info._Z4loopPfjj,"",@"SHT_CUDA_INFO"
	.sectionflags	@""
	.align	4


	//----- nvinfo : EIATTR_CUDA_API_VERSION
	.align		4
        /*0000*/ 	.byte	0x04, 0x37
        /*0002*/ 	.short	(.L_51 - .L_50)
.L_50:
        /*0004*/ 	.word	0x00000082


	//----- nvinfo : EIATTR_KPARAM_INFO
	.align		4
.L_51:
        /*0008*/ 	.byte	0x04, 0x17
        /*000a*/ 	.short	(.L_53 - .L_52)
.L_52:
        /*000c*/ 	.word	0x00000000
        /*0010*/ 	.short	0x0002
        /*0012*/ 	.short	0x000c
        /*0014*/ 	.byte	0x00, 0xf0, 0x11, 0x00


	//----- nvinfo : EIATTR_KPARAM_INFO
	.align		4
.L_53:
        /*0018*/ 	.byte	0x04, 0x17
        /*001a*/ 	.short	(.L_55 - .L_54)
.L_54:
        /*001c*/ 	.word	0x00000000
        /*0020*/ 	.short	0x0001
        /*0022*/ 	.short	0x0008
        /*0024*/ 	.byte	0x00, 0xf0, 0x11, 0x00


	//----- nvinfo : EIATTR_KPARAM_INFO
	.align		4
.L_55:
        /*0028*/ 	.byte	0x04, 0x17
        /*002a*/ 	.short	(.L_57 - .L_56)
.L_56:
        /*002c*/ 	.word	0x00000000
        /*0030*/ 	.short	0x0000
        /*0032*/ 	.short	0x0000
        /*0034*/ 	.byte	0x00, 0xf5, 0x21, 0x00


	//----- nvinfo : EIATTR_SPARSE_MMA_MASK
	.align		4
.L_57:
        /*0038*/ 	.byte	0x03, 0x50
        /*003a*/ 	.short	0x0000


	//----- nvinfo : EIATTR_MAXREG_COUNT
	.align		4
        /*003c*/ 	.byte	0x03, 0x1b
        /*003e*/ 	.short	0x00ff


	//----- nvinfo : EIATTR_MERCURY_ISA_VERSION
	.align		4
        /*0040*/ 	.byte	0x03, 0x5f
        /*0042*/ 	.short	0x0101


	//----- nvinfo : EIATTR_VRC_CTA_INIT_COUNT
	.align		4
        /*0044*/ 	.byte	0x02, 0x4a
	.zero		1
	.zero		1


	//----- nvinfo : EIATTR_EXIT_INSTR_OFFSETS
	.align		4
        /*0048*/ 	.byte	0x04, 0x1c
        /*004a*/ 	.short	(.L_59 - .L_58)


	//   ....[0]....
.L_58:
        /*004c*/ 	.word	0x00000030


	//   ....[1]....
        /*0050*/ 	.word	0x000007c0


	//   ....[2]....
        /*0054*/ 	.word	0x00000b80


	//   ....[3]....
        /*0058*/ 	.word	0x00000dd0


	//   ....[4]....
        /*005c*/ 	.word	0x00000f20


	//----- nvinfo : EIATTR_CBANK_PARAM_SIZE
	.align		4
.L_59:
        /*0060*/ 	.byte	0x03, 0x19
        /*0062*/ 	.short	0x0010


	//----- nvinfo : EIATTR_PARAM_CBANK
	.align		4
        /*0064*/ 	.byte	0x04, 0x0a
        /*0066*/ 	.short	(.L_61 - .L_60)
	.align		4
.L_60:
        /*0068*/ 	.word	index@(.nv.constant0._Z4loopPfjj)
        /*006c*/ 	.short	0x0380
        /*006e*/ 	.short	0x0010


	//----- nvinfo : EIATTR_SW_WAR
	.align		4
.L_61:
        /*0070*/ 	.byte	0x04, 0x36
        /*0072*/ 	.short	(.L_63 - .L_62)
.L_62:
        /*0074*/ 	.word	0x00000008
.L_63:


//--------------------- .nv.info._Z16initializeDevicePfj --------------------------
	.section	.nv.info._Z16initializeDevicePfj,"",@"SHT_CUDA_INFO"
	.sectionflags	@""
	.align	4


	//----- nvinfo : EIATTR_CUDA_API_VERSION
	.align		4
        /*0000*/ 	.byte	0x04, 0x37
        /*0002*/ 	.short	(.L_65 - .L_64)
.L_64:
        /*0004*/ 	.word	0x00000082


	//----- nvinfo : EIATTR_KPARAM_INFO
	.align		4
.L_65:
        /*0008*/ 	.byte	0x04, 0x17
        /*000a*/ 	.short	(.L_67 - .L_66)
.L_66:
        /*000c*/ 	.word	0x00000000
        /*0010*/ 	.short	0x0001
        /*0012*/ 	.short	0x0008
        /*0014*/ 	.byte	0x00, 0xf0, 0x11, 0x00


	//----- nvinfo : EIATTR_KPARAM_INFO
	.align		4
.L_67:
        /*0018*/ 	.byte	0x04, 0x17
        /*001a*/ 	.short	(.L_69 - .L_68)
.L_68:
        /*001c*/ 	.word	0x00000000
        /*0020*/ 	.short	0x0000
        /*0022*/ 	.short	0x0000
        /*0024*/ 	.byte	0x00, 0xf5, 0x21, 0x00


	//----- nvinfo : EIATTR_SPARSE_MMA_MASK
	.align		4
.L_69:
        /*0028*/ 	.byte	0x03, 0x50
        /*002a*/ 	.short	0x0000


	//----- nvinfo : EIATTR_MAXREG_COUNT
	.align		4
        /*002c*/ 	.byte	0x03, 0x1b
        /*002e*/ 	.short	0x00ff


	//----- nvinfo : EIATTR_MERCURY_ISA_VERSION
	.align		4
        /*0030*/ 	.byte	0x03, 0x5f
        /*0032*/ 	.short	0x0101


	//----- nvinfo : EIATTR_VRC_CTA_INIT_COUNT
	.align		4
        /*0034*/ 	.byte	0x02, 0x4a
	.zero		1
	.zero		1


	//----- nvinfo : EIATTR_EXIT_INSTR_OFFSETS
	.align		4
        /*0038*/ 	.byte	0x04, 0x1c
        /*003a*/ 	.short	(.L_71 - .L_70)


	//   ....[0]....
.L_70:
        /*003c*/ 	.word	0x00000070


	//   ....[1]....
        /*0040*/ 	.word	0x000000e0


	//----- nvinfo : EIATTR_CBANK_PARAM_SIZE
	.align		4
.L_71:
        /*0044*/ 	.byte	0x03, 0x19
        /*0046*/ 	.short	0x000c


	//----- nvinfo : EIATTR_PARAM_CBANK
	.align		4
        /*0048*/ 	.byte	0x04, 0x0a
        /*004a*/ 	.short	(.L_73 - .L_72)
	.align		4
.L_72:
        /*004c*/ 	.word	index@(.nv.constant0._Z16initializeDevicePfj)
        /*0050*/ 	.short	0x0380
        /*0052*/ 	.short	0x000c


	//----- nvinfo : EIATTR_SW_WAR
	.align		4
.L_73:
        /*0054*/ 	.byte	0x04, 0x36
        /*0056*/ 	.short	(.L_75 - .L_74)
.L_74:
        /*0058*/ 	.word	0x00000008
.L_75:


//--------------------- .nv.info._Z17unrollTrivialLoopv --------------------------
	.section	.nv.info._Z17unrollTrivialLoopv,"",@"SHT_CUDA_INFO"
	.sectionflags	@""
	.align	4


	//----- nvinfo : EIATTR_CUDA_API_VERSION
	.align		4
        /*0000*/ 	.byte	0x04, 0x37
        /*0002*/ 	.short	(.L_77 - .L_76)
.L_76:
        /*0004*/ 	.word	0x00000082


	//----- nvinfo : EIATTR_SPARSE_MMA_MASK
	.align		4
.L_77:
        /*0008*/ 	.byte	0x03, 0x50
        /*000a*/ 	.short	0x0000


	//----- nvinfo : EIATTR_MAXREG_COUNT
	.align		4
        /*000c*/ 	.byte	0x03, 0x1b
        /*000e*/ 	.short	0x00ff


	//----- nvinfo : EIATTR_MERCURY_ISA_VERSION
	.align		4
        /*0010*/ 	.byte	0x03, 0x5f
        /*0012*/ 	.short	0x0101


	//----- nvinfo : EIATTR_VRC_CTA_INIT_COUNT
	.align		4
        /*0014*/ 	.byte	0x02, 0x4a
	.zero		1
	.zero		1


	//----- nvinfo : EIATTR_EXIT_INSTR_OFFSETS
	.align		4
        /*0018*/ 	.byte	0x04, 0x1c
        /*001a*/ 	.short	(.L_79 - .L_78)


	//   ....[0]....
.L_78:
        /*001c*/ 	.word	0x00000010


	//----- nvinfo : EIATTR_SW_WAR
	.align		4
.L_79:
        /*0020*/ 	.byte	0x04, 0x36
        /*0022*/ 	.short	(.L_81 - .L_80)
.L_80:
        /*0024*/ 	.word	0x00000008
.L_81:


//--------------------- .nv.info._Z11trivialLoopv --------------------------
	.section	.nv.info._Z11trivialLoopv,"",@"SHT_CUDA_INFO"
	.sectionflags	@""
	.align	4


	//----- nvinfo : EIATTR_CUDA_API_VERSION
	.align		4
        /*0000*/ 	.byte	0x04, 0x37
        /*0002*/ 	.short	(.L_83 - .L_82)
.L_82:
        /*0004*/ 	.word	0x00000082


	//----- nvinfo : EIATTR_SPARSE_MMA_MASK
	.align		4
.L_83:
        /*0008*/ 	.byte	0x03, 0x50
        /*000a*/ 	.short	0x0000


	//----- nvinfo : EIATTR_MAXREG_COUNT
	.align		4
        /*000c*/ 	.byte	0x03, 0x1b
        /*000e*/ 	.short	0x00ff


	//----- nvinfo : EIATTR_MERCURY_ISA_VERSION
	.align		4
        /*0010*/ 	.byte	0x03, 0x5f
        /*0012*/ 	.short	0x0101


	//----- nvinfo : EIATTR_VRC_CTA_INIT_COUNT
	.align		4
        /*0014*/ 	.byte	0x02, 0x4a
	.zero		1
	.zero		1


	//----- nvinfo : EIATTR_EXIT_INSTR_OFFSETS
	.align		4
        /*0018*/ 	.byte	0x04, 0x1c
        /*001a*/ 	.short	(.L_85 - .L_84)


	//   ....[0]....
.L_84:
        /*001c*/ 	.word	0x00000010


	//----- nvinfo : EIATTR_SW_WAR
	.align		4
.L_85:
        /*0020*/ 	.byte	0x04, 0x36
        /*0022*/ 	.short	(.L_87 - .L_86)
.L_86:
        /*0024*/ 	.word	0x00000008
.L_87:


//--------------------- .nv.info._Z3nopv          --------------------------
	.section	.nv.info._Z3nopv,"",@"SHT_CUDA_INFO"
	.sectionflags	@""
	.align	4


	//----- nvinfo : EIATTR_CUDA_API_VERSION
	.align		4
        /*0000*/ 	.byte	0x04, 0x37
        /*0002*/ 	.short	(.L_89 - .L_88)
.L_88:
        /*0004*/ 	.word	0x00000082


	//----- nvinfo : EIATTR_SPARSE_MMA_MASK
	.align		4
.L_89:
        /*0008*/ 	.byte	0x03, 0x50
        /*000a*/ 	.short	0x0000


	//----- nvinfo : EIATTR_MAXREG_COUNT
	.align		4
        /*000c*/ 	.byte	0x03, 0x1b
        /*000e*/ 	.short	0x00ff


	//----- nvinfo : EIATTR_MERCURY_ISA_VERSION
	.align		4
        /*0010*/ 	.byte	0x03, 0x5f
        /*0012*/ 	.short	0x0101


	//----- nvinfo : EIATTR_VRC_CTA_INIT_COUNT
	.align		4
        /*0014*/ 	.byte	0x02, 0x4a
	.zero		1
	.zero		1


	//----- nvinfo : EIATTR_EXIT_INSTR_OFFSETS
	.align		4
        /*0018*/ 	.byte	0x04, 0x1c
        /*001a*/ 	.short	(.L_91 - .L_90)


	//   ....[0]....
.L_90:
        /*001c*/ 	.word	0x00000010


	//----- nvinfo : EIATTR_SW_WAR
	.align		4
.L_91:
        /*0020*/ 	.byte	0x04, 0x36
        /*0022*/ 	.short	(.L_93 - .L_92)
.L_92:
        /*0024*/ 	.word	0x00000008
.L_93:


//--------------------- .nv.callgraph             --------------------------
	.section	.nv.callgraph,"",@"SHT_CUDA_CALLGRAPH"
	.align	4
	.sectionentsize	8
	.align		4
        /*0000*/ 	.word	0x00000000
	.align		4
        /*0004*/ 	.word	0xffffffff
	.align		4
        /*0008*/ 	.word	0x00000000
	.align		4
        /*000c*/ 	.word	0xfffffffe
	.align		4
        /*0010*/ 	.word	0x00000000
	.align		4
        /*0014*/ 	.word	0xfffffffd
	.align		4
        /*0018*/ 	.word	0x00000000
	.align		4
        /*001c*/ 	.word	0xfffffffc


//--------------------- .text._Z10unrollLoopPfjj  --------------------------
	.section	.text._Z10unrollLoopPfjj,"ax",@progbits
	.align	128
        .global         _Z10unrollLoopPfjj
        .type           _Z10unrollLoopPfjj,@function
        .size           _Z10unrollLoopPfjj,(.L_x_14 - _Z10unrollLoopPfjj)
        .other          _Z10unrollLoopPfjj,@"STO_CUDA_ENTRY STV_DEFAULT"
_Z10unrollLoopPfjj:
.text._Z10unrollLoopPfjj:
[----:B------:R-:W-:Y:S01]  /*0000*/  LDC R1, c[0x0][0x37c] ;  /* 0x0000df00ff017b82 */ /* 0x000fe20000000800 */
[----:B------:R-:W0:Y:S02]  /*0010*/  LDCU UR9, c[0x0][0x38c] ;  /* 0x00007180ff0977ac */ /* 0x000e240008000800 */
[----:B0-----:R-:W-:-:S13]  /*0020*/  ISETP.NE.AND P0, PT, RZ, UR9, PT ;  /* 0x00000009ff007c0c */ /* 0x001fda000bf05270 */
[----:B------:R-:W-:Y:S05]  /*0030*/  @!P0 EXIT ;  /* 0x000000000000894d */ /* 0x000fea0003800000 */
[----:B------:R-:W-:Y:S02]  /*0040*/  UISETP.GE.U32.AND UP0, UPT, UR9, 0x10, UPT ;  /* 0x000000100900788c */ /* 0x000fe4000bf06070 */
[----:B------:R-:W-:Y:S01]  /*0050*/  ULOP3.LUT UR12, UR9, 0xf, URZ, 0xc0, !UPT ;  /* 0x0000000f090c7892 */ /* 0x000fe2000f8ec0ff */
[----:B------:R-:W-:Y:S01]  /*0060*/  UMOV UR8, URZ ;  /* 0x000000ff00087c82 */ /* 0x000fe20008000000 */
[----:B------:R-:W-:Y:S01]  /*0070*/  UMOV UR6, URZ ;  /* 0x000000ff00067c82 */ /* 0x000fe20008000000 */
[----:B------:R-:W-:Y:S01]  /*0080*/  UMOV UR7, URZ ;  /* 0x000000ff00077c82 */ /* 0x000fe20008000000 */
[----:B------:R-:W0:Y:S02]  /*0090*/  LDCU.64 UR10, c[0x0][0x358] ;  /* 0x00006b00ff0a77ac */ /* 0x000e240008000a00 */
[----:B------:R-:W-:-:S04]  /*00a0*/  ISETP.NE.U32.AND P0, PT, RZ, UR12, PT ;  /* 0x0000000cff007c0c */ /* 0x000fc8000bf05070 */
[----:B------:R-:W-:Y:S01]  /*00b0*/  ISETP.NE.AND.EX P0, PT, RZ, UR8, PT, P0 ;  /* 0x00000008ff007c0c */ /* 0x000fe2000bf05300 */
[----:B------:R-:W-:-:S12]  /*00c0*/  BRA.U !UP0, `(.L_x_0) ;  /* 0x0000000508c07547 */ /* 0x000fd8000b800000 */
[----:B------:R-:W1:Y:S01]  /*00d0*/  LDCU.64 UR4, c[0x0][0x380] ;  /* 0x00007000ff0477ac */ /* 0x000e620008000a00 */
[----:B------:R-:W-:Y:S01]  /*00e0*/  ULOP3.LUT UR6, UR9, 0xfffffff0, URZ, 0xc0, !UPT ;  /* 0xfffffff009067892 */ /* 0x000fe2000f8ec0ff */
[----:B------:R-:W-:Y:S01]  /*00f0*/  UMOV UR7, URZ ;  /* 0x000000ff00077c82 */ /* 0x000fe20008000000 */
[----:B-1----:R-:W-:-:S04]  /*0100*/  UIADD3 UR4, UP0, UPT, UR4, 0x20, URZ ;  /* 0x0000002004047890 */ /* 0x002fc8000ff1e0ff */
[----:B------:R-:W-:Y:S02]  /*0110*/  UIADD3.X UR5, UPT, UPT, URZ, UR5, URZ, UP0, !UPT ;  /* 0x00000005ff057290 */ /* 0x000fe400087fe4ff */
[----:B------:R-:W-:Y:S01]  /*0120*/  MOV R0, UR4 ;  /* 0x0000000400007c02 */ /* 0x000fe20008000f00 */
[----:B------:R-:W-:-:S03]  /*0130*/  UMOV UR4, URZ ;  /* 0x000000ff00047c82 */ /* 0x000fc60008000000 */
[----:B------:R-:W-:Y:S01]  /*0140*/  MOV R7, UR5 ;  /* 0x0000000500077c02 */ /* 0x000fe20008000f00 */
[----:B------:R-:W-:-:S06]  /*0150*/  UMOV UR5, URZ ;  /* 0x000000ff00057c82 */ /* 0x000fcc0008000000 */
.L_x_1:
[----:B------:R-:W-:Y:S02]  /*0160*/  MOV R2, R0 ;  /* 0x0000000000027202 */ /* 0x000fe40000000f00 */
[----:B------:R-:W-:-:S05]  /*0170*/  MOV R3, R7 ;  /* 0x0000000700037202 */ /* 0x000fca0000000f00 */
[----:B0-----:R-:W2:Y:S04]  /*0180*/  LDG.E R15, desc[UR10][R2.64+-0x20] ;  /* 0xffffe00a020f7981 */ /* 0x001ea8000c1e1900 */
[----:B------:R-:W3:Y:S04]  /*0190*/  LDG.E R29, desc[UR10][R2.64+-0x1c] ;  /* 0xffffe40a021d7981 */ /* 0x000ee8000c1e1900 */
[----:B------:R-:W4:Y:S04]  /*01a0*/  LDG.E R25, desc[UR10][R2.64+-0x18] ;  /* 0xffffe80a02197981 */ /* 0x000f28000c1e1900 */
[----:B------:R-:W5:Y:S04]  /*01b0*/  LDG.E R23, desc[UR10][R2.64+-0x14] ;  /* 0xffffec0a02177981 */ /* 0x000f68000c1e1900 */
[----:B------:R-:W4:Y:S04]  /*01c0*/  LDG.E R20, desc[UR10][R2.64+-0x10] ;  /* 0xfffff00a02147981 */ /* 0x000f28000c1e1900 */
        /* <DEDUP_REMOVED lines=10> */
[----:B------:R-:W4:Y:S01]  /*0270*/  LDG.E R7, desc[UR10][R2.64+-0x8] ;  /* 0xfffff80a02077981 */ /* 0x000f22000c1e1900 */
[----:B------:R-:W-:-:S04]  /*0280*/  UIADD3 UR14, UP0, UPT, UR4, 0x1, URZ ;  /* 0x00000001040e7890 */ /* 0x000fc8000ff1e0ff */
[----:B------:R-:W-:Y:S02]  /*0290*/  UIADD3.X UR15, UPT, UPT, URZ, UR5, URZ, UP0, !UPT ;  /* 0x00000005ff0f7290 */ /* 0x000fe400087fe4ff */
[----:B------:R-:W-:-:S04]  /*02a0*/  UIADD3 UR16, UP0, UPT, UR4, 0x2, URZ ;  /* 0x0000000204107890 */ /* 0x000fc8000ff1e0ff */
[----:B------:R-:W-:-:S03]  /*02b0*/  UIADD3.X UR17, UPT, UPT, URZ, UR5, URZ, UP0, !UPT ;  /* 0x00000005ff117290 */ /* 0x000fc600087fe4ff */
[----:B------:R-:W-:Y:S01]  /*02c0*/  I2F.U64 R14, UR14 ;  /* 0x0000000e000e7d12 */ /* 0x000fe20008301000 */
        /* <DEDUP_REMOVED lines=17> */
[----:B------:R-:W2:Y:S08]  /*03e0*/  I2F.U64 R8, UR4 ;  /* 0x0000000400087d12 */ /* 0x000eb00008301000 */
[----:B------:R-:W0:Y:S01]  /*03f0*/  I2F.U64 R17, UR14 ;  /* 0x0000000e00117d12 */ /* 0x000e220008301000 */
[----:B------:R-:W-:-:S04]  /*0400*/  UIADD3 UR14, UP0, UPT, UR4, 0x9, URZ ;  /* 0x00000009040e7890 */ /* 0x000fc8000ff1e0ff */
[----:B------:R-:W-:-:S03]  /*0410*/  UIADD3.X UR15, UPT, UPT, URZ, UR5, URZ, UP0, !UPT ;  /* 0x00000005ff0f7290 */ /* 0x000fc600087fe4ff */
[----:B------:R-:W1:Y:S01]  /*0420*/  I2F.U64 R16, UR16 ;  /* 0x0000001000107d12 */ /* 0x000e620008301000 */
[----:B------:R-:W-:-:S04]  /*0430*/  UIADD3 UR16, UP0, UPT, UR4, 0xa, URZ ;  /* 0x0000000a04107890 */ /* 0x000fc8000ff1e0ff */
[----:B------:R-:W-:Y:S01]  /*0440*/  UIADD3.X UR17, UPT, UPT, URZ, UR5, URZ, UP0, !UPT ;  /* 0x00000005ff117290 */ /* 0x000fe200087fe4ff */
[----:B--2---:R-:W-:Y:S02]  /*0450*/  FADD R27, R8, R15 ;  /* 0x0000000f081b7221 */ /* 0x004fe40000000000 */
[----:B------:R-:W2:Y:S01]  /*0460*/  I2F.U64 R15, UR14 ;  /* 0x0000000e000f7d12 */ /* 0x000ea20008301000 */
[----:B------:R-:W-:Y:S01]  /*0470*/  UIADD3 UR14, UP0, UPT, UR4, 0xb, URZ ;  /* 0x0000000b040e7890 */ /* 0x000fe2000ff1e0ff */
[----:B---3--:R-:W-:-:S03]  /*0480*/  FADD R29, R14, R29 ;  /* 0x0000001d0e1d7221 */ /* 0x008fc60000000000 */
[----:B------:R-:W-:-:S03]  /*0490*/  UIADD3.X UR15, UPT, UPT, URZ, UR5, URZ, UP0, !UPT ;  /* 0x00000005ff0f7290 */ /* 0x000fc600087fe4ff */
[----:B------:R-:W3:Y:S01]  /*04a0*/  I2F.U64 R14, UR16 ;  /* 0x00000010000e7d12 */ /* 0x000ee20008301000 */
[----:B------:R-:W-:-:S04]  /*04b0*/  UIADD3 UR16, UP0, UPT, UR4, 0xc, URZ ;  /* 0x0000000c04107890 */ /* 0x000fc8000ff1e0ff */
[----:B------:R-:W-:-:S03]  /*04c0*/  UIADD3.X UR17, UPT, UPT, URZ, UR5, URZ, UP0, !UPT ;  /* 0x00000005ff117290 */ /* 0x000fc600087fe4ff */
[----:B------:R-:W3:Y:S01]  /*04d0*/  I2F.U64 R8, UR14 ;  /* 0x0000000e00087d12 */ /* 0x000ee20008301000 */
[----:B------:R-:W-:Y:S01]  /*04e0*/  UIADD3 UR14, UP0, UPT, UR4, 0xd, URZ ;  /* 0x0000000d040e7890 */ /* 0x000fe2000ff1e0ff */
[----:B------:R4:W-:Y:S03]  /*04f0*/  STG.E desc[UR10][R2.64+-0x20], R27 ;  /* 0xffffe01b02007986 */ /* 0x0009e6000c10190a */
[----:B------:R-:W-:Y:S01]  /*0500*/  UIADD3.X UR15, UPT, UPT, URZ, UR5, URZ, UP0, !UPT ;  /* 0x00000005ff0f7290 */ /* 0x000fe200087fe4ff */
[----:B-----5:R-:W-:Y:S01]  /*0510*/  FADD R24, R24, R23 ;  /* 0x0000001718187221 */ /* 0x020fe20000000000 */
[----:B----4-:R-:W-:Y:S02]  /*0520*/  FADD R27, R26, R25 ;  /* 0x000000191a1b7221 */ /* 0x010fe40000000000 */
[----:B------:R-:W4:Y:S01]  /*0530*/  I2F.U64 R25, UR16 ;  /* 0x0000001000197d12 */ /* 0x000f220008301000 */
[----:B------:R-:W-:-:S04]  /*0540*/  UIADD3 UR16, UP0, UPT, UR4, 0xe, URZ ;  /* 0x0000000e04107890 */ /* 0x000fc8000ff1e0ff */
[----:B------:R-:W-:-:S03]  /*0550*/  UIADD3.X UR17, UPT, UPT, URZ, UR5, URZ, UP0, !UPT ;  /* 0x00000005ff117290 */ /* 0x000fc600087fe4ff */
[----:B------:R-:W5:Y:S01]  /*0560*/  I2F.U64 R23, UR14 ;  /* 0x0000000e00177d12 */ /* 0x000f620008301000 */
[----:B------:R-:W-:-:S04]  /*0570*/  UIADD3 UR14, UP0, UPT, UR4, 0xf, URZ ;  /* 0x0000000f040e7890 */ /* 0x000fc8000ff1e0ff */
[----:B------:R-:W-:Y:S01]  /*0580*/  UIADD3.X UR15, UPT, UPT, URZ, UR5, URZ, UP0, !UPT ;  /* 0x00000005ff0f7290 */ /* 0x000fe200087fe4ff */
[----:B------:R0:W-:Y:S01]  /*0590*/  STG.E desc[UR10][R2.64+-0x1c], R29 ;  /* 0xffffe41d02007986 */ /* 0x0001e2000c10190a */
[----:B------:R-:W-:Y:S02]  /*05a0*/  FADD R21, R21, R20 ;  /* 0x0000001415157221 */ /* 0x000fe40000000000 */
[----:B------:R-:W5:Y:S01]  /*05b0*/  I2F.U64 R20, UR16 ;  /* 0x0000001000147d12 */ /* 0x000f620008301000 */
[----:B0-----:R-:W-:-:S07]  /*05c0*/  FADD R29, R22, R19 ;  /* 0x00000013161d7221 */ /* 0x001fce0000000000 */
[----:B------:R-:W0:Y:S01]  /*05d0*/  I2F.U64 R19, UR14 ;  /* 0x0000000e00137d12 */ /* 0x000e220008301000 */
[----:B------:R-:W-:Y:S01]  /*05e0*/  FADD R17, R17, R10 ;  /* 0x0000000a11117221 */ /* 0x000fe20000000000 */
[----:B-1----:R-:W-:Y:S01]  /*05f0*/  FADD R13, R16, R13 ;  /* 0x0000000d100d7221 */ /* 0x002fe20000000000 */
[----:B--2---:R-:W-:Y:S01]  /*0600*/  FADD R15, R15, R12 ;  /* 0x0000000c0f0f7221 */ /* 0x004fe20000000000 */
[----:B---3--:R-:W-:Y:S01]  /*0610*/  FADD R11, R14, R11 ;  /* 0x0000000b0e0b7221 */ /* 0x008fe20000000000 */
[----:B------:R-:W-:Y:S01]  /*0620*/  FADD R9, R8, R9 ;  /* 0x0000000908097221 */ /* 0x000fe20000000000 */
[----:B----4-:R-:W-:Y:S01]  /*0630*/  FADD R25, R25, R0 ;  /* 0x0000000019197221 */ /* 0x010fe20000000000 */
[----:B-----5:R-:W-:Y:S01]  /*0640*/  FADD R23, R23, R6 ;  /* 0x0000000617177221 */ /* 0x020fe20000000000 */
[----:B------:R-:W-:Y:S01]  /*0650*/  FADD R5, R20, R5 ;  /* 0x0000000514057221 */ /* 0x000fe20000000000 */
[----:B------:R-:W-:Y:S01]  /*0660*/  STG.E desc[UR10][R2.64+-0x18], R27 ;  /* 0xffffe81b02007986 */ /* 0x000fe2000c10190a */
[----:B------:R-:W-:Y:S01]  /*0670*/  UIADD3 UR4, UP0, UPT, UR4, 0x10, URZ ;  /* 0x0000001004047890 */ /* 0x000fe2000ff1e0ff */
[----:B0-----:R-:W-:-:S02]  /*0680*/  FADD R19, R19, R4 ;  /* 0x0000000413137221 */ /* 0x001fc40000000000 */
[----:B------:R-:W-:Y:S04]  /*0690*/  STG.E desc[UR10][R2.64+-0x14], R24 ;  /* 0xffffec1802007986 */ /* 0x000fe8000c10190a */
        /* <DEDUP_REMOVED lines=10> */
[----:B------:R-:W-:Y:S01]  /*0740*/  STG.E desc[UR10][R2.64+0x1c], R19 ;  /* 0x00001c1302007986 */ /* 0x000fe2000c10190a */
[----:B------:R-:W-:-:S02]  /*0750*/  UIADD3.X UR5, UPT, UPT, URZ, UR5, URZ, UP0, !UPT ;  /* 0x00000005ff057290 */ /* 0x000fc400087fe4ff */
[----:B------:R-:W-:-:S04]  /*0760*/  UISETP.NE.U32.AND UP0, UPT, UR4, UR6, UPT ;  /* 0x000000060400728c */ /* 0x000fc8000bf05070 */
[----:B------:R-:W-:Y:S01]  /*0770*/  UISETP.NE.AND.EX UP0, UPT, UR5, UR7, UPT, UP0 ;  /* 0x000000070500728c */ /* 0x000fe2000bf05300 */
[----:B------:R-:W-:Y:S01]  /*0780*/  FADD R7, R18, R7 ;  /* 0x0000000712077221 */ /* 0x000fe20000000000 */
[----:B------:R-:W-:-:S04]  /*0790*/  IADD3 R0, P1, PT, R2, 0x40, RZ ;  /* 0x0000004002007810 */ /* 0x000fc80007f3e0ff */
[----:B------:R0:W-:Y:S02]  /*07a0*/  STG.E desc[UR10][R2.64+-0x8], R7 ;  /* 0xfffff80702007986 */ /* 0x0001e4000c10190a */
[----:B0-----:R-:W-:Y:S01]  /*07b0*/  IADD3.X R7, PT, PT, RZ, R3, RZ, P1, !PT ;  /* 0x00000003ff077210 */ /* 0x001fe20000ffe4ff */
[----:B------:R-:W-:Y:S06]  /*07c0*/  BRA.U UP0, `(.L_x_1) ;  /* 0xfffffff900647547 */ /* 0x000fec000b83ffff */
.L_x_0:
[----:B0-----:R-:W-:Y:S05]  /*07d0*/  @!P0 EXIT ;  /* 0x000000000000894d */ /* 0x001fea0003800000 */
[----:B------:R-:W0:Y:S02]  /*07e0*/  LDCU.64 UR4, c[0x0][0x380] ;  /* 0x00007000ff0477ac */ /* 0x000e240008000a00 */
[----:B0-----:R-:W-:-:S04]  /*07f0*/  ULEA UR4, UP0, UR6, UR4, 0x2 ;  /* 0x0000000406047291 */ /* 0x001fc8000f8010ff */
[----:B------:R-:W-:Y:S02]  /*0800*/  ULEA.HI.X UR5, UR6, UR5, UR7, 0x2, UP0 ;  /* 0x0000000506057291 */ /* 0x000fe400080f1407 */
[----:B------:R-:W-:-:S04]  /*0810*/  MOV R0, UR4 ;  /* 0x0000000400007c02 */ /* 0x000fc80008000f00 */
[----:B------:R-:W-:-:S07]  /*0820*/  MOV R7, UR5 ;  /* 0x0000000500077c02 */ /* 0x000fce0008000f00 */
.L_x_2:
[----:B0-----:R-:W-:Y:S02]  /*0830*/  MOV R2, R0 ;  /* 0x0000000000027202 */ /* 0x001fe40000000f00 */
[----:B------:R-:W-:-:S05]  /*0840*/  MOV R3, R7 ;  /* 0x0000000700037202 */ /* 0x000fca0000000f00 */
[----:B------:R-:W2:Y:S01]  /*0850*/  LDG.E R5, desc[UR10][R2.64] ;  /* 0x0000000a02057981 */ /* 0x000ea2000c1e1900 */
[----:B------:R-:W2:Y:S01]  /*0860*/  I2F.U64 R0, UR6 ;  /* 0x0000000600007d12 */ /* 0x000ea20008301000 */
[----:B------:R-:W-:Y:S02]  /*0870*/  UIADD3 UR12, UP0, UPT, UR12, -0x1, URZ ;  /* 0xffffffff0c0c7890 */ /* 0x000fe4000ff1e0ff */
[----:B------:R-:W-:Y:S02]  /*0880*/  UIADD3 UR6, UP1, UPT, UR6, 0x1, URZ ;  /* 0x0000000106067890 */ /* 0x000fe4000ff3e0ff */
[----:B------:R-:W-:Y:S02]  /*0890*/  UIADD3.X UR8, UPT, UPT, UR8, -0x1, URZ, UP0, !UPT ;  /* 0xffffffff08087890 */ /* 0x000fe400087fe4ff */
[----:B------:R-:W-:Y:S02]  /*08a0*/  UISETP.NE.U32.AND UP0, UPT, UR12, URZ, UPT ;  /* 0x000000ff0c00728c */ /* 0x000fe4000bf05070 */
[----:B------:R-:W-:-:S02]  /*08b0*/  UIADD3.X UR7, UPT, UPT, URZ, UR7, URZ, UP1, !UPT ;  /* 0x00000007ff077290 */ /* 0x000fc40008ffe4ff */
[----:B------:R-:W-:Y:S01]  /*08c0*/  UISETP.NE.AND.EX UP0, UPT, UR8, URZ, UPT, UP0 ;  /* 0x000000ff0800728c */ /* 0x000fe2000bf05300 */
[----:B--2---:R-:W-:Y:S01]  /*08d0*/  FADD R5, R0, R5 ;  /* 0x0000000500057221 */ /* 0x004fe20000000000 */
[----:B------:R-:W-:-:S04]  /*08e0*/  IADD3 R0, P0, PT, R2, 0x4, RZ ;  /* 0x0000000402007810 */ /* 0x000fc80007f1e0ff */
[----:B------:R0:W-:Y:S01]  /*08f0*/  STG.E desc[UR10][R2.64], R5 ;  /* 0x0000000502007986 */ /* 0x0001e2000c10190a */
[----:B------:R-:W-:Y:S02]  /*0900*/  IADD3.X R7, PT, PT, RZ, R3, RZ, P0, !PT ;  /* 0x00000003ff077210 */ /* 0x000fe400007fe4ff */
[----:B------:R-:W-:Y:S06]  /*0910*/  BRA.U UP0, `(.L_x_2) ;  /* 0xfffffffd00c47547 */ /* 0x000fec000b83ffff */
[----:B------:R-:W-:Y:S05]  /*0920*/  EXIT ;  /* 0x000000000000794d */ /* 0x000fea0003800000 */
.L_x_3:
[----:B------:R-:W-:-:S00]  /*0930*/  BRA `(.L_x_3) ;  /* 0xfffffffc00fc7947 */ /* 0x000fc0000383ffff */
[----:B------:R-:W-:-:S00]  /*0940*/  NOP ;  /* 0x0000000000007918 */ /* 0x000fc00000000000 */
        /* <DEDUP_REMOVED lines=11> */
.L_x_14:


//--------------------- .text._Z4loopPfjj         --------------------------
	.section	.text._Z4loopPfjj,"ax",@progbits
	.align	128
        .global         _Z4loopPfjj
        .type           _Z4loopPfjj,@function
        .size           _Z4loopPfjj,(.L_x_15 - _Z4loopPfjj)
        .other          _Z4loopPfjj,@"STO_CUDA_ENTRY STV_DEFAULT"
_Z4loopPfjj:
.text._Z4loopPfjj:
        /* <DEDUP_REMOVED lines=8> */
[----:B------:R-:W0:Y:S03]  /*0080*/  LDCU.64 UR10, c[0x0][0x358] ;  /* 0x00006b00ff0a77ac */ /* 0x000e260008000a00 */
[----:B------:R-:W-:-:S04]  /*0090*/  ISETP.NE.U32.AND P0, PT, RZ, UR12, PT ;  /* 0x0000000cff007c0c */ /* 0x000fc8000bf05070 */
[----:B------:R-:W-:Y:S01]  /*00a0*/  ISETP.NE.AND.EX P0, PT, RZ, RZ, PT, P0 ;  /* 0x000000ffff00720c */ /* 0x000fe20003f05300 */
        /* <DEDUP_REMOVED lines=10> */
.L_x_5:
        /* <DEDUP_REMOVED lines=103> */
.L_x_4:
[----:B0-----:R-:W-:Y:S05]  /*07c0*/  @!P0 EXIT ;  /* 0x000000000000894d */ /* 0x001fea0003800000 */
[----:B------:R-:W-:Y:S02]  /*07d0*/  UISETP.GE.U32.AND UP0, UPT, UR12, 0x8, UPT ;  /* 0x000000080c00788c */ /* 0x000fe4000bf06070 */
[----:B------:R-:W-:Y:S02]  /*07e0*/  ULOP3.LUT UR9, UR8, 0x7, URZ, 0xc0, !UPT ;  /* 0x0000000708097892 */ /* 0x000fe4000f8ec0ff */
[----:B------:R-:W-:-:S04]  /*07f0*/  UISETP.GE.U32.AND.EX UP0, UPT, URZ, URZ, UPT, UP0 ;  /* 0x000000ffff00728c */ /* 0x000fc8000bf06100 */
[----:B------:R-:W-:-:S04]  /*0800*/  ISETP.NE.U32.AND P0, PT, RZ, UR9, PT ;  /* 0x00000009ff007c0c */ /* 0x000fc8000bf05070 */
[----:B------:R-:W-:Y:S01]  /*0810*/  ISETP.NE.AND.EX P0, PT, RZ, RZ, PT, P0 ;  /* 0x000000ffff00720c */ /* 0x000fe20003f05300 */
[----:B------:R-:W-:-:S12]  /*0820*/  BRA.U !UP0, `(.L_x_6) ;  /* 0x0000000108d47547 */ /* 0x000fd8000b800000 */
[----:B------:R-:W0:Y:S02]  /*0830*/  LDCU.64 UR6, c[0x0][0x380] ;  /* 0x00007000ff0677ac */ /* 0x000e240008000a00 */
[----:B0-----:R-:W-:-:S04]  /*0840*/  ULEA UR6, UP0, UR4, UR6, 0x2 ;  /* 0x0000000604067291 */ /* 0x001fc8000f8010ff */
[----:B------:R-:W-:Y:S02]  /*0850*/  ULEA.HI.X UR7, UR4, UR7, UR5, 0x2, UP0 ;  /* 0x0000000704077291 */ /* 0x000fe400080f1405 */
[----:B------:R-:W-:-:S04]  /*0860*/  MOV R2, UR6 ;  /* 0x0000000600027c02 */ /* 0x000fc80008000f00 */
[----:B------:R-:W-:-:S05]  /*0870*/  MOV R3, UR7 ;  /* 0x0000000700037c02 */ /* 0x000fca0008000f00 */
[----:B------:R-:W2:Y:S04]  /*0880*/  LDG.E R5, desc[UR10][R2.64] ;  /* 0x0000000a02057981 */ /* 0x000ea8000c1e1900 */
[----:B------:R-:W3:Y:S04]  /*0890*/  LDG.E R7, desc[UR10][R2.64+0x4] ;  /* 0x0000040a02077981 */ /* 0x000ee8000c1e1900 */
[----:B------:R-:W4:Y:S04]  /*08a0*/  LDG.E R9, desc[UR10][R2.64+0x8] ;  /* 0x0000080a02097981 */ /* 0x000f28000c1e1900 */
[----:B------:R-:W5:Y:S04]  /*08b0*/  LDG.E R11, desc[UR10][R2.64+0xc] ;  /* 0x00000c0a020b7981 */ /* 0x000f68000c1e1900 */
[----:B------:R-:W5:Y:S04]  /*08c0*/  LDG.E R13, desc[UR10][R2.64+0x10] ;  /* 0x0000100a020d7981 */ /* 0x000f68000c1e1900 */
[----:B------:R-:W5:Y:S04]  /*08d0*/  LDG.E R15, desc[UR10][R2.64+0x14] ;  /* 0x0000140a020f7981 */ /* 0x000f68000c1e1900 */
[----:B------:R-:W5:Y:S04]  /*08e0*/  LDG.E R17, desc[UR10][R2.64+0x18] ;  /* 0x0000180a02117981 */ /* 0x000f68000c1e1900 */
[----:B------:R-:W5:Y:S01]  /*08f0*/  LDG.E R19, desc[UR10][R2.64+0x1c] ;  /* 0x00001c0a02137981 */ /* 0x000f62000c1e1900 */
[----:B------:R-:W-:-:S02]  /*0900*/  UIADD3 UR6, UP0, UPT, UR4, 0x1, URZ ;  /* 0x0000000104067890 */ /* 0x000fc4000ff1e0ff */
[----:B------:R-:W2:Y:S02]  /*0910*/  I2F.U64 R0, UR4 ;  /* 0x0000000400007d12 */ /* 0x000ea40008301000 */
[----:B------:R-:W-:Y:S02]  /*0920*/  UIADD3.X UR7, UPT, UPT, URZ, UR5, URZ, UP0, !UPT ;  /* 0x00000005ff077290 */ /* 0x000fe400087fe4ff */
[----:B------:R-:W-:-:S04]  /*0930*/  UIADD3 UR12, UP0, UPT, UR4, 0x2, URZ ;  /* 0x00000002040c7890 */ /* 0x000fc8000ff1e0ff */
[----:B------:R-:W-:-:S03]  /*0940*/  UIADD3.X UR13, UPT, UPT, URZ, UR5, URZ, UP0, !UPT ;  /* 0x00000005ff0d7290 */ /* 0x000fc600087fe4ff */
[----:B------:R-:W3:Y:S01]  /*0950*/  I2F.U64 R4, UR6 ;  /* 0x0000000600047d12 */ /* 0x000ee20008301000 */
[----:B------:R-:W-:-:S04]  /*0960*/  UIADD3 UR6, UP0, UPT, UR4, 0x3, URZ ;  /* 0x0000000304067890 */ /* 0x000fc8000ff1e0ff */
[----:B------:R-:W-:-:S03]  /*0970*/  UIADD3.X UR7, UPT, UPT, URZ, UR5, URZ, UP0, !UPT ;  /* 0x00000005ff077290 */ /* 0x000fc600087fe4ff */
[----:B------:R-:W4:Y:S01]  /*0980*/  I2F.U64 R6, UR12 ;  /* 0x0000000c00067d12 */ /* 0x000f220008301000 */
[----:B------:R-:W-:-:S04]  /*0990*/  UIADD3 UR12, UP0, UPT, UR4, 0x4, URZ ;  /* 0x00000004040c7890 */ /* 0x000fc8000ff1e0ff */
[----:B------:R-:W-:-:S03]  /*09a0*/  UIADD3.X UR13, UPT, UPT, URZ, UR5, URZ, UP0, !UPT ;  /* 0x00000005ff0d7290 */ /* 0x000fc600087fe4ff */
[----:B------:R-:W5:Y:S01]  /*09b0*/  I2F.U64 R8, UR6 ;  /* 0x0000000600087d12 */ /* 0x000f620008301000 */
[----:B------:R-:W-:-:S04]  /*09c0*/  UIADD3 UR6, UP0, UPT, UR4, 0x5, URZ ;  /* 0x0000000504067890 */ /* 0x000fc8000ff1e0ff */
[----:B------:R-:W-:-:S03]  /*09d0*/  UIADD3.X UR7, UPT, UPT, URZ, UR5, URZ, UP0, !UPT ;  /* 0x00000005ff077290 */ /* 0x000fc600087fe4ff */
[----:B------:R-:W0:Y:S01]  /*09e0*/  I2F.U64 R10, UR12 ;  /* 0x0000000c000a7d12 */ /* 0x000e220008301000 */
[----:B------:R-:W-:-:S04]  /*09f0*/  UIADD3 UR12, UP0, UPT, UR4, 0x6, URZ ;  /* 0x00000006040c7890 */ /* 0x000fc8000ff1e0ff */
[----:B------:R-:W-:-:S03]  /*0a00*/  UIADD3.X UR13, UPT, UPT, URZ, UR5, URZ, UP0, !UPT ;  /* 0x00000005ff0d7290 */ /* 0x000fc600087fe4ff */
[----:B------:R-:W1:Y:S01]  /*0a10*/  I2F.U64 R12, UR6 ;  /* 0x00000006000c7d12 */ /* 0x000e620008301000 */
[----:B------:R-:W-:-:S04]  /*0a20*/  UIADD3 UR6, UP0, UPT, UR4, 0x7, URZ ;  /* 0x0000000704067890 */ /* 0x000fc8000ff1e0ff */
[----:B------:R-:W-:Y:S02]  /*0a30*/  UIADD3.X UR7, UPT, UPT, URZ, UR5, URZ, UP0, !UPT ;  /* 0x00000005ff077290 */ /* 0x000fe400087fe4ff */
[----:B------:R-:W-:Y:S01]  /*0a40*/  UIADD3 UR4, UP0, UPT, UR4, 0x8, URZ ;  /* 0x0000000804047890 */ /* 0x000fe2000ff1e0ff */
[----:B------:R-:W1:Y:S03]  /*0a50*/  I2F.U64 R14, UR12 ;  /* 0x0000000c000e7d12 */ /* 0x000e660008301000 */
[----:B------:R-:W-:-:S05]  /*0a60*/  UIADD3.X UR5, UPT, UPT, URZ, UR5, URZ, UP0, !UPT ;  /* 0x00000005ff057290 */ /* 0x000fca00087fe4ff */
[----:B------:R-:W1:Y:S01]  /*0a70*/  I2F.U64 R16, UR6 ;  /* 0x0000000600107d12 */ /* 0x000e620008301000 */
[----:B--2---:R-:W-:Y:S01]  /*0a80*/  FADD R5, R0, R5 ;  /* 0x0000000500057221 */ /* 0x004fe20000000000 */
[----:B---3--:R-:W-:-:S04]  /*0a90*/  FADD R7, R4, R7 ;  /* 0x0000000704077221 */ /* 0x008fc80000000000 */
[----:B------:R2:W-:Y:S01]  /*0aa0*/  STG.E desc[UR10][R2.64], R5 ;  /* 0x0000000502007986 */ /* 0x0005e2000c10190a */
[----:B----4-:R-:W-:-:S03]  /*0ab0*/  FADD R9, R6, R9 ;  /* 0x0000000906097221 */ /* 0x010fc60000000000 */
[----:B------:R2:W-:Y:S01]  /*0ac0*/  STG.E desc[UR10][R2.64+0x4], R7 ;  /* 0x0000040702007986 */ /* 0x0005e2000c10190a */
[----:B-----5:R-:W-:-:S03]  /*0ad0*/  FADD R11, R8, R11 ;  /* 0x0000000b080b7221 */ /* 0x020fc60000000000 */
[----:B------:R2:W-:Y:S01]  /*0ae0*/  STG.E desc[UR10][R2.64+0x8], R9 ;  /* 0x0000080902007986 */ /* 0x0005e2000c10190a */
[----:B0-----:R-:W-:-:S03]  /*0af0*/  FADD R13, R10, R13 ;  /* 0x0000000d0a0d7221 */ /* 0x001fc60000000000 */
[----:B------:R2:W-:Y:S01]  /*0b00*/  STG.E desc[UR10][R2.64+0xc], R11 ;  /* 0x00000c0b02007986 */ /* 0x0005e2000c10190a */
[----:B-1----:R-:W-:-:S03]  /*0b10*/  FADD R15, R12, R15 ;  /* 0x0000000f0c0f7221 */ /* 0x002fc60000000000 */
[----:B------:R2:W-:Y:S01]  /*0b20*/  STG.E desc[UR10][R2.64+0x10], R13 ;  /* 0x0000100d02007986 */ /* 0x0005e2000c10190a */
[----:B------:R-:W-:-:S03]  /*0b30*/  FADD R17, R14, R17 ;  /* 0x000000110e117221 */ /* 0x000fc60000000000 */
[----:B------:R2:W-:Y:S01]  /*0b40*/  STG.E desc[UR10][R2.64+0x14], R15 ;  /* 0x0000140f02007986 */ /* 0x0005e2000c10190a */
[----:B------:R-:W-:-:S03]  /*0b50*/  FADD R19, R16, R19 ;  /* 0x0000001310137221 */ /* 0x000fc60000000000 */
[----:B------:R2:W-:Y:S04]  /*0b60*/  STG.E desc[UR10][R2.64+0x18], R17 ;  /* 0x0000181102007986 */ /* 0x0005e8000c10190a */
[----:B------:R2:W-:Y:S02]  /*0b70*/  STG.E desc[UR10][R2.64+0x1c], R19 ;  /* 0x00001c1302007986 */ /* 0x0005e4000c10190a */
.L_x_6:
[----:B------:R-:W-:Y:S05]  /*0b80*/  @!P0 EXIT ;  /* 0x000000000000894d */ /* 0x000fea0003800000 */
[----:B------:R-:W-:Y:S02]  /*0b90*/  UISETP.GE.U32.AND UP0, UPT, UR9, 0x4, UPT ;  /* 0x000000040900788c */ /* 0x000fe4000bf06070 */
[----:B------:R-:W-:Y:S02]  /*0ba0*/  ULOP3.LUT UR7, UR8, 0x3, URZ, 0xc0, !UPT ;  /* 0x0000000308077892 */ /* 0x000fe4000f8ec0ff */
[----:B------:R-:W-:Y:S01]  /*0bb0*/  UISETP.GE.U32.AND.EX UP0, UPT, URZ, URZ, UPT, UP0 ;  /* 0x000000ffff00728c */ /* 0x000fe2000bf06100 */
[----:B------:R-:W-:-:S03]  /*0bc0*/  UMOV UR6, URZ ;  /* 0x000000ff00067c82 */ /* 0x000fc60008000000 */
[----:B------:R-:W-:-:S04]  /*0bd0*/  ISETP.NE.U32.AND P0, PT, RZ, UR7, PT ;  /* 0x00000007ff007c0c */ /* 0x000fc8000bf05070 */
[----:B------:R-:W-:Y:S01]  /*0be0*/  ISETP.NE.AND.EX P0, PT, RZ, UR6, PT, P0 ;  /* 0x00000006ff007c0c */ /* 0x000fe2000bf05300 */
[----:B------:R-:W-:-:S12]  /*0bf0*/  BRA.U !UP0, `(.L_x_7) ;  /* 0x0000000108747547 */ /* 0x000fd8000b800000 */
[----:B------:R-:W0:Y:S02]  /*0c00*/  LDCU.64 UR8, c[0x0][0x380] ;  /* 0x00007000ff0877ac */ /* 0x000e240008000a00 */
[----:B0-----:R-:W-:-:S04]  /*0c10*/  ULEA UR8, UP0, UR4, UR8, 0x2 ;  /* 0x0000000804087291 */ /* 0x001fc8000f8010ff */
[----:B------:R-:W-:Y:S02]  /*0c20*/  ULEA.HI.X UR9, UR4, UR9, UR5, 0x2, UP0 ;  /* 0x0000000904097291 */ /* 0x000fe400080f1405 */
[----:B--2---:R-:W-:-:S04]  /*0c30*/  MOV R2, UR8 ;  /* 0x0000000800027c02 */ /* 0x004fc80008000f00 */
[----:B------:R-:W-:-:S05]  /*0c40*/  MOV R3, UR9 ;  /* 0x0000000900037c02 */ /* 0x000fca0008000f00 */
[----:B------:R-:W2:Y:S04]  /*0c50*/  LDG.E R0, desc[UR10][R2.64] ;  /* 0x0000000a02007981 */ /* 0x000ea8000c1e1900 */
[----:B------:R-:W3:Y:S04]  /*0c60*/  LDG.E R4, desc[UR10][R2.64+0x4] ;  /* 0x0000040a02047981 */ /* 0x000ee8000c1e1900 */
[----:B------:R-:W4:Y:S04]  /*0c70*/  LDG.E R6, desc[UR10][R2.64+0x8] ;  /* 0x0000080a02067981 */ /* 0x000f28000c1e1900 */
        /* <DEDUP_REMOVED lines=8> */
[----:B------:R-:W-:Y:S02]  /*0d00*/  UIADD3.X UR9, UPT, UPT, URZ, UR5, URZ, UP0, !UPT ;  /* 0x00000005ff097290 */ /* 0x000fe400087fe4ff */
[----:B------:R-:W-:Y:S01]  /*0d10*/  UIADD3 UR4, UP0, UPT, UR4, 0x4, URZ ;  /* 0x0000000404047890 */ /* 0x000fe2000ff1e0ff */
[----:B------:R-:W4:Y:S03]  /*0d20*/  I2F.U64 R9, UR12 ;  /* 0x0000000c00097d12 */ /* 0x000f260008301000 */
[----:B------:R-:W-:-:S05]  /*0d30*/  UIADD3.X UR5, UPT, UPT, URZ, UR5, URZ, UP0, !UPT ;  /* 0x00000005ff057290 */ /* 0x000fca00087fe4ff */
[----:B------:R-:W5:Y:S01]  /*0d40*/  I2F.U64 R11, UR8 ;  /* 0x00000008000b7d12 */ /* 0x000f620008301000 */
[----:B--2---:R-:W-:Y:S01]  /*0d50*/  FADD R5, R5, R0 ;  /* 0x0000000005057221 */ /* 0x004fe20000000000 */
[----:B---3--:R-:W-:-:S04]  /*0d60*/  FADD R7, R7, R4 ;  /* 0x0000000407077221 */ /* 0x008fc80000000000 */
[----:B------:R0:W-:Y:S01]  /*0d70*/  STG.E desc[UR10][R2.64], R5 ;  /* 0x0000000502007986 */ /* 0x0001e2000c10190a */
[----:B----4-:R-:W-:-:S03]  /*0d80*/  FADD R9, R9, R6 ;  /* 0x0000000609097221 */ /* 0x010fc60000000000 */
[----:B------:R0:W-:Y:S01]  /*0d90*/  STG.E desc[UR10][R2.64+0x4], R7 ;  /* 0x0000040702007986 */ /* 0x0001e2000c10190a */
[----:B-----5:R-:W-:-:S03]  /*0da0*/  FADD R11, R11, R8 ;  /* 0x000000080b0b7221 */ /* 0x020fc60000000000 */
[----:B------:R0:W-:Y:S04]  /*0db0*/  STG.E desc[UR10][R2.64+0x8], R9 ;  /* 0x0000080902007986 */ /* 0x0001e8000c10190a */
[----:B------:R0:W-:Y:S02]  /*0dc0*/  STG.E desc[UR10][R2.64+0xc], R11 ;  /* 0x00000c0b02007986 */ /* 0x0001e4000c10190a */
.L_x_7:
[----:B------:R-:W-:Y:S05]  /*0dd0*/  @!P0 EXIT ;  /* 0x000000000000894d */ /* 0x000fea0003800000 */
[----:B------:R-:W1:Y:S02]  /*0de0*/  LDCU.64 UR8, c[0x0][0x380] ;  /* 0x00007000ff0877ac */ /* 0x000e640008000a00 */
[----:B-1----:R-:W-:-:S04]  /*0df0*/  ULEA UR8, UP0, UR4, UR8, 0x2 ;  /* 0x0000000804087291 */ /* 0x002fc8000f8010ff */
[----:B------:R-:W-:Y:S02]  /*0e00*/  ULEA.HI.X UR9, UR4, UR9, UR5, 0x2, UP0 ;  /* 0x0000000904097291 */ /* 0x000fe400080f1405 */
[----:B------:R-:W-:-:S04]  /*0e10*/  MOV R0, UR8 ;  /* 0x0000000800007c02 */ /* 0x000fc80008000f00 */
[----:B0-2---:R-:W-:-:S07]  /*0e20*/  MOV R7, UR9 ;  /* 0x0000000900077c02 */ /* 0x005fce0008000f00 */
.L_x_8:
        /* <DEDUP_REMOVED lines=16> */
.L_x_9:
        /* <DEDUP_REMOVED lines=13> */
.L_x_15:


//--------------------- .text._Z16initializeDevicePfj --------------------------
	.section	.text._Z16initializeDevicePfj,"ax",@progbits
	.align	128
        .global         _Z16initializeDevicePfj
        .type           _Z16initializeDevicePfj,@function
        .size           _Z16initializeDevicePfj,(.L_x_16 - _Z16initializeDevicePfj)
        .other          _Z16initializeDevicePfj,@"STO_CUDA_ENTRY STV_DEFAULT"
_Z16initializeDevicePfj:
.text._Z16initializeDevicePfj:
[----:B------:R-:W-:Y:S01]  /*0000*/  LDC R1, c[0x0][0x37c] ;  /* 0x0000df00ff017b82 */ /* 0x000fe20000000800 */
[----:B------:R-:W0:Y:S07]  /*0010*/  S2R R5, SR_TID.X ;  /* 0x0000000000057919 */ /* 0x000e2e0000002100 */
[----:B------:R-:W0:Y:S01]  /*0020*/  S2UR UR4, SR_CTAID.X ;  /* 0x00000000000479c3 */ /* 0x000e220000002500 */
[----:B------:R-:W1:Y:S07]  /*0030*/  LDCU UR5, c[0x0][0x388] ;  /* 0x00007100ff0577ac */ /* 0x000e6e0008000800 */
[----:B------:R-:W0:Y:S02]  /*0040*/  LDC R0, c[0x0][0x360] ;  /* 0x0000d800ff007b82 */ /* 0x000e240000000800 */
[----:B0-----:R-:W-:-:S05]  /*0050*/  IMAD R5, R0, UR4, R5 ;  /* 0x0000000400057c24 */ /* 0x001fca000f8e0205 */
[----:B-1----:R-:W-:-:S13]  /*0060*/  ISETP.GE.U32.AND P0, PT, R5, UR5, PT ;  /* 0x0000000505007c0c */ /* 0x002fda000bf06070 */
[----:B------:R-:W-:Y:S05]  /*0070*/  @P0 EXIT ;  /* 0x000000000000094d */ /* 0x000fea0003800000 */
[----:B------:R-:W0:Y:S01]  /*0080*/  LDC.64 R2, c[0x0][0x380] ;  /* 0x0000e000ff027b82 */ /* 0x000e220000000a00 */
[----:B------:R-:W1:Y:S01]  /*0090*/  LDCU.64 UR4, c[0x0][0x358] ;  /* 0x00006b00ff0477ac */ /* 0x000e620008000a00 */
[----:B0-----:R-:W-:-:S05]  /*00a0*/  IMAD.WIDE.U32 R2, R5, 0x4, R2 ;  /* 0x0000000405027825 */ /* 0x001fca00078e0002 */
[----:B-1----:R-:W2:Y:S02]  /*00b0*/  LDG.E R0, desc[UR4][R2.64] ;  /* 0x0000000402007981 */ /* 0x002ea4000c1e1900 */
[----:B--2---:R-:W-:-:S05]  /*00c0*/  FMUL R5, R0, 0.89999997615814208984 ;  /* 0x3f66666600057820 */ /* 0x004fca0000400000 */
[----:B------:R-:W-:Y:S01]  /*00d0*/  STG.E desc[UR4][R2.64], R5 ;  /* 0x0000000502007986 */ /* 0x000fe2000c101904 */
[----:B------:R-:W-:Y:S05]  /*00e0*/  EXIT ;  /* 0x000000000000794d */ /* 0x000fea0003800000 */
.L_x_10:
        /* <DEDUP_REMOVED lines=9> */
.L_x_16:


//--------------------- .text._Z17unrollTrivialLoopv --------------------------
	.section	.text._Z17unrollTrivialLoopv,"ax",@progbits
	.align	128
        .global         _Z17unrollTrivialLoopv
        .type           _Z17unrollTrivialLoopv,@function
        .size           _Z17unrollTrivialLoopv,(.L_x_17 - _Z17unrollTrivialLoopv)
        .other          _Z17unrollTrivialLoopv,@"STO_CUDA_ENTRY STV_DEFAULT"
_Z17unrollTrivialLoopv:
.text._Z17unrollTrivialLoopv:
[----:B------:R-:W-:Y:S01]  /*0000*/  LDC R1, c[0x0][0x37c] ;  /* 0x0000df00ff017b82 */ /* 0x000fe20000000800 */
[----:B------:R-:W-:Y:S05]  /*0010*/  EXIT ;  /* 0x000000000000794d */ /* 0x000fea0003800000 */
.L_x_11:
        /* <DEDUP_REMOVED lines=14> */
.L_x_17:


//--------------------- .text._Z11trivialLoopv    --------------------------
	.section	.text._Z11trivialLoopv,"ax",@progbits
	.align	128
        .global         _Z11trivialLoopv
        .type           _Z11trivialLoopv,@function
        .size           _Z11trivialLoopv,(.L_x_18 - _Z11trivialLoopv)
        .other          _Z11trivialLoopv,@"STO_CUDA_ENTRY STV_DEFAULT"
_Z11trivialLoopv:
.text._Z11trivialLoopv:
[----:B------:R-:W-:Y:S01]  /*0000*/  LDC R1, c[0x0][0x37c] ;  /* 0x0000df00ff017b82 */ /* 0x000fe20000000800 */
[----:B------:R-:W-:Y:S05]  /*0010*/  EXIT ;  /* 0x000000000000794d */ /* 0x000fea0003800000 */
.L_x_12:
        /* <DEDUP_REMOVED lines=14> */
.L_x_18:


//--------------------- .text._Z3nopv             --------------------------
	.section	.text._Z3nopv,"ax",@progbits
	.align	128
        .global         _Z3nopv
        .type           _Z3nopv,@function
        .size           _Z3nopv,(.L_x_19 - _Z3nopv)
        .other          _Z3nopv,@"STO_CUDA_ENTRY STV_DEFAULT"
_Z3nopv:
.text._Z3nopv:
[----:B------:R-:W-:Y:S01]  /*0000*/  LDC R1, c[0x0][0x37c] ;  /* 0x0000df00ff017b82 */ /* 0x000fe20000000800 */
[----:B------:R-:W-:Y:S05]  /*0010*/  EXIT ;  /* 0x000000000000794d */ /* 0x000fea0003800000 */
.L_x_13:
        /* <DEDUP_REMOVED lines=14> */
.L_x_19:


//--------------------- .nv.shared.reserved.0     --------------------------
	.section	.nv.shared.reserved.0,"aw",@nobits
	.weak		__nv_reservedSMEM_offset_0_alias
	.size		__nv_reservedSMEM_offset_0_alias, 0, 64
	.other		__nv_reservedSMEM_offset_0_alias,@"STO_CUDA_RESERVED_SHARED STV_DEFAULT"
__nv_reservedSMEM_offset_0_alias:
	.zero		0
	.zero		64


//--------------------- .nv.constant0._Z10unrollLoopPfjj --------------------------
	.section	.nv.constant0._Z10unrollLoopPfjj,"a",@progbits
	.sectionflags	@""
	.align	4
.nv.constant0._Z10unrollLoopPfjj:
	.zero		912


//--------------------- .nv.constant0._Z4loopPfjj --------------------------
	.section	.nv.constant0._Z4loopPfjj,"a",@progbits
	.sectionflags	@""
	.align	4
.nv.constant0._Z4loopPfjj:
	.zero		912


//--------------------- .nv.constant0._Z16initializeDevicePfj --------------------------
	.section	.nv.constant0._Z16initializeDevicePfj,"a",@progbits
	.sectionflags	@""
	.align	4
.nv.constant0._Z16initializeDevicePfj:
	.zero		908


//--------------------- .nv.constant0._Z17unrollTrivialLoopv --------------------------
	.section	.nv.constant0._Z17unrollTrivialLoopv,"a",@progbits
	.sectionflags	@""
	.align	4
.nv.constant0._Z17unrollTrivialLoopv:
	.zero		896


//--------------------- .nv.constant0._Z11trivialLoopv --------------------------
	.section	.nv.constant0._Z11trivialLoopv,"a",@progbits
	.sectionflags	@""
	.align	4
.nv.constant0._Z11trivialLoopv:
	.zero		896


//--------------------- .nv.constant0._Z3nopv     --------------------------
	.section	.nv.constant0._Z3nopv,"a",@progbits
	.sectionflags	@""
	.align	4
.nv.constant0._Z3nopv:
	.zero		896


//--------------------- SYMBOLS --------------------------

	.type		.nv.reservedSmem.offset0,@object
	.size		.nv.reservedSmem.offset0,0x4
